//
// Generated by NVIDIA NVVM Compiler
//
// Compiler Build ID: CL-36424714
// Cuda compilation tools, release 13.0, V13.0.88
// Based on NVVM 20.0.0
//

.version 9.0
.target sm_100
.address_size 64

	// .globl	_Z15addArraysKernelPiS_S_i

.visible .entry _Z15addArraysKernelPiS_S_i(
	.param .u64 .ptr .align 1 _Z15addArraysKernelPiS_S_i_param_0,
	.param .u64 .ptr .align 1 _Z15addArraysKernelPiS_S_i_param_1,
	.param .u64 .ptr .align 1 _Z15addArraysKernelPiS_S_i_param_2,
	.param .u32 _Z15addArraysKernelPiS_S_i_param_3
)
{
	.reg .pred 	%p<2>;
	.reg .b32 	%r<9>;
	.reg .b64 	%rd<11>;

	ld.param.u64 	%rd1, [_Z15addArraysKernelPiS_S_i_param_0];
	ld.param.u64 	%rd2, [_Z15addArraysKernelPiS_S_i_param_1];
	ld.param.u64 	%rd3, [_Z15addArraysKernelPiS_S_i_param_2];
	ld.param.u32 	%r2, [_Z15addArraysKernelPiS_S_i_param_3];
	mov.u32 	%r3, %tid.x;
	mov.u32 	%r4, %ctaid.x;
	mov.u32 	%r5, %ntid.x;
	mad.lo.s32 	%r1, %r4, %r5, %r3;
	setp.ge.s32 	%p1, %r1, %r2;
	@%p1 bra 	$L__BB0_2;
	cvta.to.global.u64 	%rd4, %rd1;
	cvta.to.global.u64 	%rd5, %rd2;
	cvta.to.global.u64 	%rd6, %rd3;
	mul.wide.s32 	%rd7, %r1, 4;
	add.s64 	%rd8, %rd4, %rd7;
	ld.global.u32 	%r6, [%rd8];
	add.s64 	%rd9, %rd5, %rd7;
	ld.global.u32 	%r7, [%rd9];
	add.s32 	%r8, %r7, %r6;
	add.s64 	%rd10, %rd6, %rd7;
	st.global.u32 	[%rd10], %r8;
$L__BB0_2:
	ret;

}


// ===== COMPILED SASS (sm_100) =====

	.target	sm_100

	.elftype	@"ET_EXEC"


//--------------------- .note.nv.tkinfo           --------------------------
	.section	.note.nv.tkinfo,"",@"SHT_NOTE"
	.sectionflags	@"SHF_NOTE_NV_TKINFO"
	.tkinfo
        /*0018*/ 	.word	0x00000002
        /*0030*/ 	.string	""
        /*0030*/ 	.string	"ptxas"
        /*0030*/ 	.string	"Cuda compilation tools, release 13.0, V13.0.88"
        /*0030*/ 	.string	"Build cuda_13.0.r13.0/compiler.36424714_0"
        /*0030*/ 	.string	"-arch sm_100 -m 64 "



//--------------------- .note.nv.cuinfo           --------------------------
	.section	.note.nv.cuinfo,"",@"SHT_NOTE"
	.sectionflags	@"SHF_NOTE_NV_CUINFO"
        /*0018*/ 	.short	0x0002
        /*001a*/ 	.short	0x0064
        /*001c*/ 	.short	0x0082
	.zero		2


//--------------------- .nv.info                  --------------------------
	.section	.nv.info,"",@"SHT_CUDA_INFO"
	.align	4


	//----- nvinfo : EIATTR_REGCOUNT
	.align		4
        /*0000*/ 	.byte	0x04, 0x2f
        /*0002*/ 	.short	(.L_1 - .L_0)
	.align		4
.L_0:
        /*0004*/ 	.word	index@(_Z15addArraysKernelPiS_S_i)
        /*0008*/ 	.word	0x0000000c


	//----- nvinfo : EIATTR_FRAME_SIZE
	.align		4
.L_1:
        /*000c*/ 	.byte	0x04, 0x11
        /*000e*/ 	.short	(.L_3 - .L_2)
	.align		4
.L_2:
        /*0010*/ 	.word	index@(_Z15addArraysKernelPiS_S_i)
        /*0014*/ 	.word	0x00000000


	//----- nvinfo : EIATTR_MIN_STACK_SIZE
	.align		4
.L_3:
        /*0018*/ 	.byte	0x04, 0x12
        /*001a*/ 	.short	(.L_5 - .L_4)
	.align		4
.L_4:
        /*001c*/ 	.word	index@(_Z15addArraysKernelPiS_S_i)
        /*0020*/ 	.word	0x00000000
.L_5:


//--------------------- .nv.compat                --------------------------
	.section	.nv.compat,"",@"SHT_CUDA_COMPAT_INFO"
	.align	4
        /*0000*/ 	.byte	0x02, 0x09, 0x00, 0x00, 0x02, 0x02, 0x01, 0x00, 0x02, 0x05, 0x05, 0x00, 0x03, 0x07, 0x01, 0x01
        /*0010*/ 	.byte	0x02, 0x03, 0x00, 0x00, 0x02, 0x06, 0x01, 0x00, 0x04, 0x0b, 0x08, 0x00, 0x09, 0x00, 0x00, 0x00
        /*0020*/ 	.byte	0x00, 0x00, 0x00, 0x00


//--------------------- .nv.info._Z15addArraysKernelPiS_S_i --------------------------
	.section	.nv.info._Z15addArraysKernelPiS_S_i,"",@"SHT_CUDA_INFO"
	.sectionflags	@""
	.align	4


	//----- nvinfo : EIATTR_CUDA_API_VERSION
	.align		4
        /*0000*/ 	.byte	0x04, 0x37
        /*0002*/ 	.short	(.L_7 - .L_6)
.L_6:
        /*0004*/ 	.word	0x00000082


	//----- nvinfo : EIATTR_KPARAM_INFO
	.align		4
.L_7:
        /*0008*/ 	.byte	0x04, 0x17
        /*000a*/ 	.short	(.L_9 - .L_8)
.L_8:
        /*000c*/ 	.word	0x00000000
        /*0010*/ 	.short	0x0003
        /*0012*/ 	.short	0x0018
        /*0014*/ 	.byte	0x00, 0xf0, 0x11, 0x00


	//----- nvinfo : EIATTR_KPARAM_INFO
	.align		4
.L_9:
        /*0018*/ 	.byte	0x04, 0x17
        /*001a*/ 	.short	(.L_11 - .L_10)
.L_10:
        /*001c*/ 	.word	0x00000000
        /*0020*/ 	.short	0x0002
        /*0022*/ 	.short	0x0010
        /*0024*/ 	.byte	0x00, 0xf5, 0x21, 0x00


	//----- nvinfo : EIATTR_KPARAM_INFO
	.align		4
.L_11:
        /*0028*/ 	.byte	0x04, 0x17
        /*002a*/ 	.short	(.L_13 - .L_12)
.L_12:
        /*002c*/ 	.word	0x00000000
        /*0030*/ 	.short	0x0001
        /*0032*/ 	.short	0x0008
        /*0034*/ 	.byte	0x00, 0xf5, 0x21, 0x00


	//----- nvinfo : EIATTR_KPARAM_INFO
	.align		4
.L_13:
        /*0038*/ 	.byte	0x04, 0x17
        /*003a*/ 	.short	(.L_15 - .L_14)
.L_14:
        /*003c*/ 	.word	0x00000000
        /*0040*/ 	.short	0x0000
        /*0042*/ 	.short	0x0000
        /*0044*/ 	.byte	0x00, 0xf5, 0x21, 0x00


	//----- nvinfo : EIATTR_SPARSE_MMA_MASK
	.align		4
.L_15:
        /*0048*/ 	.byte	0x03, 0x50
        /*004a*/ 	.short	0x0000


	//----- nvinfo : EIATTR_MAXREG_COUNT
	.align		4
        /*004c*/ 	.byte	0x03, 0x1b
        /*004e*/ 	.short	0x00ff


	//----- nvinfo : EIATTR_MERCURY_ISA_VERSION
	.align		4
        /*0050*/ 	.byte	0x03, 0x5f
        /*0052*/ 	.short	0x0101


	//----- nvinfo : EIATTR_VRC_CTA_INIT_COUNT
	.align		4
        /*0054*/ 	.byte	0x02, 0x4a
	.zero		1
	.zero		1


	//----- nvinfo : EIATTR_EXIT_INSTR_OFFSETS
	.align		4
        /*0058*/ 	.byte	0x04, 0x1c
        /*005a*/ 	.short	(.L_17 - .L_16)


	//   ....[0]....
.L_16:
        /*005c*/ 	.word	0x00000070


	//   ....[1]....
        /*0060*/ 	.word	0x00000130


	//----- nvinfo : EIATTR_CBANK_PARAM_SIZE
	.align		4
.L_17:
        /*0064*/ 	.byte	0x03, 0x19
        /*0066*/ 	.short	0x001c


	//----- nvinfo : EIATTR_PARAM_CBANK
	.align		4
        /*0068*/ 	.byte	0x04, 0x0a
        /*006a*/ 	.short	(.L_19 - .L_18)
	.align		4
.L_18:
        /*006c*/ 	.word	index@(.nv.constant0._Z15addArraysKernelPiS_S_i)
        /*0070*/ 	.short	0x0380
        /*0072*/ 	.short	0x001c


	//----- nvinfo : EIATTR_SW_WAR
	.align		4
.L_19:
        /*0074*/ 	.byte	0x04, 0x36
        /*0076*/ 	.short	(.L_21 - .L_20)
.L_20:
        /*0078*/ 	.word	0x00000008
.L_21:


//--------------------- .nv.callgraph             --------------------------
	.section	.nv.callgraph,"",@"SHT_CUDA_CALLGRAPH"
	.align	4
	.sectionentsize	8
	.align		4
        /*0000*/ 	.word	0x00000000
	.align		4
        /*0004*/ 	.word	0xffffffff
	.align		4
        /*0008*/ 	.word	0x00000000
	.align		4
        /*000c*/ 	.word	0xfffffffe
	.align		4
        /*0010*/ 	.word	0x00000000
	.align		4
        /*0014*/ 	.word	0xfffffffd
	.align		4
        /*0018*/ 	.word	0x00000000
	.align		4
        /*001c*/ 	.word	0xfffffffc


//--------------------- .text._Z15addArraysKernelPiS_S_i --------------------------
	.section	.text._Z15addArraysKernelPiS_S_i,"ax",@progbits
	.align	128
        .global         _Z15addArraysKernelPiS_S_i
        .type           _Z15addArraysKernelPiS_S_i,@function
        .size           _Z15addArraysKernelPiS_S_i,(.L_x_1 - _Z15addArraysKernelPiS_S_i)
        .other          _Z15addArraysKernelPiS_S_i,@"STO_CUDA_ENTRY STV_DEFAULT"
_Z15addArraysKernelPiS_S_i:
.text._Z15addArraysKernelPiS_S_i:
[----:B------:R-:W-:Y:S01]  /*0000*/  LDC R1, c[0x0][0x37c] ;  /* 0x0000df00ff017b82 */ /* 0x000fe20000000800 */
[----:B------:R-:W0:Y:S07]  /*0010*/  S2R R9, SR_TID.X ;  /* 0x0000000000097919 */ /* 0x000e2e0000002100 */
[----:B------:R-:W0:Y:S01]  /*0020*/  S2UR UR4, SR_CTAID.X ;  /* 0x00000000000479c3 */ /* 0x000e220000002500 */
[----:B------:R-:W1:Y:S07]  /*0030*/  LDCU UR5, c[0x0][0x398] ;  /* 0x00007300ff0577ac */ /* 0x000e6e0008000800 */
[----:B------:R-:W0:Y:S02]  /*0040*/  LDC R0, c[0x0][0x360] ;  /* 0x0000d800ff007b82 */ /* 0x000e240000000800 */
[----:B0-----:R-:W-:-:S05]  /*0050*/  IMAD R9, R0, UR4, R9 ;  /* 0x0000000400097c24 */ /* 0x001fca000f8e0209 */
[----:B-1----:R-:W-:-:S13]  /*0060*/  ISETP.GE.AND P0, PT, R9, UR5, PT ;  /* 0x0000000509007c0c */ /* 0x002fda000bf06270 */
[----:B------:R-:W-:Y:S05]  /*0070*/  @P0 EXIT ;  /* 0x000000000000094d */ /* 0x000fea0003800000 */
[----:B------:R-:W0:Y:S01]  /*0080*/  LDC.64 R2, c[0x0][0x380] ;  /* 0x0000e000ff027b82 */ /* 0x000e220000000a00 */
[----:B------:R-:W1:Y:S07]  /*0090*/  LDCU.64 UR4, c[0x0][0x358] ;  /* 0x00006b00ff0477ac */ /* 0x000e6e0008000a00 */
[----:B------:R-:W2:Y:S08]  /*00a0*/  LDC.64 R4, c[0x0][0x388] ;  /* 0x0000e200ff047b82 */ /* 0x000eb00000000a00 */
[----:B------:R-:W3:Y:S01]  /*00b0*/  LDC.64 R6, c[0x0][0x390] ;  /* 0x0000e400ff067b82 */ /* 0x000ee20000000a00 */
[----:B0-----:R-:W-:-:S06]  /*00c0*/  IMAD.WIDE R2, R9, 0x4, R2 ;  /* 0x0000000409027825 */ /* 0x001fcc00078e0202 */
[----:B-1----:R-:W4:Y:S01]  /*00d0*/  LDG.E R2, desc[UR4][R2.64] ;  /* 0x0000000402027981 */ /* 0x002f22000c1e1900 */
[----:B--2---:R-:W-:-:S06]  /*00e0*/  IMAD.WIDE R4, R9, 0x4, R4 ;  /* 0x0000000409047825 */ /* 0x004fcc00078e0204 */
[----:B------:R-:W4:Y:S01]  /*00f0*/  LDG.E R5, desc[UR4][R4.64] ;  /* 0x0000000404057981 */ /* 0x000f22000c1e1900 */
[----:B---3--:R-:W-:Y:S01]  /*0100*/  IMAD.WIDE R6, R9, 0x4, R6 ;  /* 0x0000000409067825 */ /* 0x008fe200078e0206 */
[----:B----4-:R-:W-:-:S05]  /*0110*/  IADD3 R9, PT, PT, R2, R5, RZ ;  /* 0x0000000502097210 */ /* 0x010fca0007ffe0ff */
[----:B------:R-:W-:Y:S01]  /*0120*/  STG.E desc[UR4][R6.64], R9 ;  /* 0x0000000906007986 */ /* 0x000fe2000c101904 */
[----:B------:R-:W-:Y:S05]  /*0130*/  EXIT ;  /* 0x000000000000794d */ /* 0x000fea0003800000 */
.L_x_0:
[----:B------:R-:W-:-:S00]  /*0140*/  BRA `(.L_x_0) ;  /* 0xfffffffc00fc7947 */ /* 0x000fc0000383ffff */
[----:B------:R-:W-:-:S00]  /*0150*/  NOP ;  /* 0x0000000000007918 */ /* 0x000fc00000000000 */
        /* <DEDUP_REMOVED lines=10> */
.L_x_1:


//--------------------- .nv.shared.reserved.0     --------------------------
	.section	.nv.shared.reserved.0,"aw",@nobits
	.weak		__nv_reservedSMEM_offset_0_alias
	.size		__nv_reservedSMEM_offset_0_alias, 0, 64
	.other		__nv_reservedSMEM_offset_0_alias,@"STO_CUDA_RESERVED_SHARED STV_DEFAULT"
__nv_reservedSMEM_offset_0_alias:
	.zero		0
	.zero		64


//--------------------- .nv.constant0._Z15addArraysKernelPiS_S_i --------------------------
	.section	.nv.constant0._Z15addArraysKernelPiS_S_i,"a",@progbits
	.sectionflags	@""
	.align	4
.nv.constant0._Z15addArraysKernelPiS_S_i:
	.zero		924


//--------------------- SYMBOLS --------------------------

	.type		.nv.reservedSmem.offset0,@object
	.size		.nv.reservedSmem.offset0,0x4
